	.headerflags	@"EF_CUDA_TEXMODE_UNIFIED EF_CUDA_64BIT_ADDRESS EF_CUDA_ACCELERATORS EF_CUDA_SM90 EF_CUDA_VIRTUAL_SM(EF_CUDA_SM90)"
	.elftype	@"ET_EXEC"


//--------------------- .nv.info                  --------------------------
	.section	.nv.info,"",@"SHT_CUDA_INFO"
	.align	4


	//----- nvinfo : EIATTR_REGCOUNT
	.align		4
        /*0000*/ 	.byte	0x04, 0x2f
        /*0002*/ 	.short	(.L_1 - .L_0)
	.align		4
.L_0:
        /*0004*/ 	.word	index@(triton_poi_fused_convolution_34)
        /*0008*/ 	.word	0x0000000c


	//----- nvinfo : EIATTR_MIN_STACK_SIZE
	.align		4
.L_1:
        /*000c*/ 	.byte	0x04, 0x12
        /*000e*/ 	.short	(.L_3 - .L_2)
	.align		4
.L_2:
        /*0010*/ 	.word	index@(triton_poi_fused_convolution_34)
        /*0014*/ 	.word	0x00000000


	//----- nvinfo : EIATTR_FRAME_SIZE
	.align		4
.L_3:
        /*0018*/ 	.byte	0x04, 0x11
        /*001a*/ 	.short	(.L_5 - .L_4)
	.align		4
.L_4:
        /*001c*/ 	.word	index@(triton_poi_fused_convolution_34)
        /*0020*/ 	.word	0x00000000


	//----- nvinfo : EIATTR_MIN_STACK_SIZE
	.align		4
.L_5:
        /*0024*/ 	.byte	0x04, 0x12
        /*0026*/ 	.short	(.L_7 - .L_6)
	.align		4
.L_6:
        /*0028*/ 	.word	index@(triton_poi_fused_convolution_34)
        /*002c*/ 	.word	0x00000000
.L_7:


//--------------------- .nv.info.triton_poi_fused_convolution_34 --------------------------
	.section	.nv.info.triton_poi_fused_convolution_34,"",@"SHT_CUDA_INFO"
	.sectionflags	@""
	.align	4


	//----- nvinfo : EIATTR_CUDA_API_VERSION
	.align		4
        /*0000*/ 	.byte	0x04, 0x37
        /*0002*/ 	.short	(.L_9 - .L_8)
.L_8:
        /*0004*/ 	.word	0x0000007c


	//----- nvinfo : EIATTR_KPARAM_INFO
	.align		4
.L_9:
        /*0008*/ 	.byte	0x04, 0x17
        /*000a*/ 	.short	(.L_11 - .L_10)
.L_10:
        /*000c*/ 	.word	0x00000000
        /*0010*/ 	.short	0x0002
        /*0012*/ 	.short	0x0010
        /*0014*/ 	.byte	0x00, 0xf0, 0x11, 0x00


	//----- nvinfo : EIATTR_KPARAM_INFO
	.align		4
.L_11:
        /*0018*/ 	.byte	0x04, 0x17
        /*001a*/ 	.short	(.L_13 - .L_12)
.L_12:
        /*001c*/ 	.word	0x00000000
        /*0020*/ 	.short	0x0001
        /*0022*/ 	.short	0x0008
        /*0024*/ 	.byte	0x00, 0xf4, 0x21, 0x00


	//----- nvinfo : EIATTR_KPARAM_INFO
	.align		4
.L_13:
        /*0028*/ 	.byte	0x04, 0x17
        /*002a*/ 	.short	(.L_15 - .L_14)
.L_14:
        /*002c*/ 	.word	0x00000000
        /*0030*/ 	.short	0x0000
        /*0032*/ 	.short	0x0000
        /*0034*/ 	.byte	0x00, 0xf4, 0x21, 0x00


	//----- nvinfo : EIATTR_SPARSE_MMA_MASK
	.align		4
.L_15:
        /*0038*/ 	.byte	0x03, 0x50
        /*003a*/ 	.short	0x0000


	//----- nvinfo : EIATTR_MAXREG_COUNT
	.align		4
        /*003c*/ 	.byte	0x03, 0x1b
        /*003e*/ 	.short	0x00ff


	//----- nvinfo : EIATTR_EXIT_INSTR_OFFSETS
	.align		4
        /*0040*/ 	.byte	0x04, 0x1c
        /*0042*/ 	.short	(.L_17 - .L_16)


	//   ....[0]....
.L_16:
        /*0044*/ 	.word	0x00000150


	//----- nvinfo : EIATTR_REQNTID
	.align		4
.L_17:
        /*0048*/ 	.byte	0x04, 0x10
        /*004a*/ 	.short	(.L_19 - .L_18)
.L_18:
        /*004c*/ 	.word	0x00000100
        /*0050*/ 	.word	0x00000001
        /*0054*/ 	.word	0x00000001


	//----- nvinfo : EIATTR_CBANK_PARAM_SIZE
	.align		4
.L_19:
        /*0058*/ 	.byte	0x03, 0x19
        /*005a*/ 	.short	0x0014


	//----- nvinfo : EIATTR_PARAM_CBANK
	.align		4
        /*005c*/ 	.byte	0x04, 0x0a
        /*005e*/ 	.short	(.L_21 - .L_20)
	.align		4
.L_20:
        /*0060*/ 	.word	index@(.nv.constant0.triton_poi_fused_convolution_34)
        /*0064*/ 	.short	0x0210
        /*0066*/ 	.short	0x0014


	//----- nvinfo : EIATTR_SW_WAR
	.align		4
.L_21:
        /*0068*/ 	.byte	0x04, 0x36
        /*006a*/ 	.short	(.L_23 - .L_22)
.L_22:
        /*006c*/ 	.word	0x00000008
.L_23:


//--------------------- .nv.callgraph             --------------------------
	.section	.nv.callgraph,"",@"SHT_CUDA_CALLGRAPH"
	.align	4
	.sectionentsize	8
	.align		4
        /*0000*/ 	.word	0x00000000
	.align		4
        /*0004*/ 	.word	0xffffffff
	.align		4
        /*0008*/ 	.word	0x00000000
	.align		4
        /*000c*/ 	.word	0xfffffffe
	.align		4
        /*0010*/ 	.word	0x00000000
	.align		4
        /*0014*/ 	.word	0xfffffffd
	.align		4
        /*0018*/ 	.word	0x00000000
	.align		4
        /*001c*/ 	.word	0xfffffffc


//--------------------- .text.triton_poi_fused_convolution_34 --------------------------
	.section	.text.triton_poi_fused_convolution_34,"ax",@progbits
	.align	128
        .global         triton_poi_fused_convolution_34
        .type           triton_poi_fused_convolution_34,@function
        .size           triton_poi_fused_convolution_34,(.L_x_1 - triton_poi_fused_convolution_34)
        .other          triton_poi_fused_convolution_34,@"STO_CUDA_ENTRY STV_DEFAULT"
triton_poi_fused_convolution_34:
.text.triton_poi_fused_convolution_34:
[----:B------:R-:W-:Y:S01]  /*0000*/  LDC R1, c[0x0][0x28] ;  /* 0x00000a00ff017b82 */ /* 0x000fe20000000800 */
[----:B------:R-:W1:Y:S07]  /*0010*/  S2R R0, SR_TID.X ;  /* 0x0000000000007919 */ /* 0x000e6e0000002100 */
[----:B------:R-:W2:Y:S01]  /*0020*/  LDC.64 R4, c[0x0][0x218] ;  /* 0x00008600ff047b82 */ /* 0x000ea20000000a00 */
[----:B------:R-:W-:Y:S01]  /*0030*/  ULDC.64 UR4, c[0x0][0x208] ;  /* 0x0000820000047ab9 */ /* 0x000fe20000000a00 */
[----:B------:R-:W3:Y:S06]  /*0040*/  S2R R7, SR_CTAID.X ;  /* 0x0000000000077919 */ /* 0x000eec0000002500 */
[----:B------:R-:W4:Y:S01]  /*0050*/  LDC.64 R2, c[0x0][0x210] ;  /* 0x00008400ff027b82 */ /* 0x000f220000000a00 */
[----:B-1----:R-:W-:Y:S01]  /*0060*/  IMAD.SHL.U32 R0, R0, 0x2, RZ ;  /* 0x0000000200007824 */ /* 0x002fe200078e00ff */
[----:B---3--:R-:W-:-:S04]  /*0070*/  SHF.R.S32.HI R6, RZ, 0x16, R7 ;  /* 0x00000016ff067819 */ /* 0x008fc80000011407 */
[----:B------:R-:W-:-:S04]  /*0080*/  LOP3.LUT R0, R0, 0x1fe, RZ, 0xc0, !PT ;  /* 0x000001fe00007812 */ /* 0x000fc800078ec0ff */
[----:B------:R-:W-:Y:S02]  /*0090*/  LEA R7, R7, R0, 0x9 ;  /* 0x0000000007077211 */ /* 0x000fe400078e48ff */
[----:B------:R-:W-:-:S03]  /*00a0*/  SGXT R0, R6, 0x1 ;  /* 0x000000010600781a */ /* 0x000fc60000000200 */
[----:B----4-:R-:W-:Y:S01]  /*00b0*/  IMAD.WIDE R2, R7, 0x4, R2 ;  /* 0x0000000407027825 */ /* 0x010fe200078e0202 */
[----:B------:R-:W-:-:S04]  /*00c0*/  LEA.HI R0, R0, R7, RZ, 0x7 ;  /* 0x0000000700007211 */ /* 0x000fc800078f38ff */
[----:B------:R-:W-:-:S05]  /*00d0*/  LOP3.LUT R0, R0, 0xffffff80, RZ, 0xc0, !PT ;  /* 0xffffff8000007812 */ /* 0x000fca00078ec0ff */
[----:B------:R-:W-:Y:S02]  /*00e0*/  IMAD.IADD R9, R7, 0x1, -R0 ;  /* 0x0000000107097824 */ /* 0x000fe400078e0a00 */
[----:B------:R-:W3:Y:S02]  /*00f0*/  LDG.E.64 R6, desc[UR4][R2.64] ;  /* 0x0000000402067981 */ /* 0x000ee4000c1e1b00 */
[----:B--2---:R-:W-:-:S06]  /*0100*/  IMAD.WIDE R4, R9, 0x4, R4 ;  /* 0x0000000409047825 */ /* 0x004fcc00078e0204 */
[----:B------:R-:W3:Y:S02]  /*0110*/  LDG.E.EL.64 R4, desc[UR4][R4.64] ;  /* 0x0000000404047981 */ /* 0x000ee4000c2e1b00 */
[----:B---3--:R-:W-:Y:S01]  /*0120*/  FADD R6, R6, R4 ;  /* 0x0000000406067221 */ /* 0x008fe20000000000 */
[----:B------:R-:W-:-:S05]  /*0130*/  FADD R7, R7, R5 ;  /* 0x0000000507077221 */ /* 0x000fca0000000000 */
[----:B------:R-:W-:Y:S01]  /*0140*/  STG.E.64 desc[UR4][R2.64], R6 ;  /* 0x0000000602007986 */ /* 0x000fe2000c101b04 */
[----:B------:R-:W-:Y:S05]  /*0150*/  EXIT ;  /* 0x000000000000794d */ /* 0x000fea0003800000 */
.L_x_0:
[----:B------:R-:W-:-:S00]  /*0160*/  BRA `(.L_x_0) ;  /* 0xfffffffc00fc7947 */ /* 0x000fc0000383ffff */
[----:B------:R-:W-:-:S00]  /*0170*/  NOP ;  /* 0x0000000000007918 */ /* 0x000fc00000000000 */
        /* <DEDUP_REMOVED lines=8> */
.L_x_1:


//--------------------- .nv.constant0.triton_poi_fused_convolution_34 --------------------------
	.section	.nv.constant0.triton_poi_fused_convolution_34,"a",@progbits
	.sectionflags	@""
	.align	4
.nv.constant0.triton_poi_fused_convolution_34:
	.zero		548
